//
// Generated by NVIDIA NVVM Compiler
//
// Compiler Build ID: CL-36424714
// Cuda compilation tools, release 13.0, V13.0.88
// Based on NVVM 20.0.0
//

.version 9.0
.target sm_100
.address_size 64

	// .globl	_Z10bfs_kernelP5GraphiiPb
.extern .func  (.param .b32 func_retval0) vprintf
(
	.param .b64 vprintf_param_0,
	.param .b64 vprintf_param_1
)
;
// _ZZ3bfsP5GraphiiE7visited has been demoted
// _ZZ3bfsP5GraphiiE5queue has been demoted
// _ZZ3bfsP5GraphiiE5front has been demoted
// _ZZ3bfsP5GraphiiE4rear has been demoted
.global .align 1 .b8 $str[12] = {118, 101, 114, 116, 101, 120, 58, 32, 37, 100, 10};
.global .align 1 .b8 $str$1[15] = {116, 104, 114, 101, 97, 100, 105, 100, 120, 58, 32, 37, 100, 10};
.global .align 1 .b8 $str$2[17] = {118, 101, 114, 116, 101, 120, 67, 111, 117, 110, 116, 58, 32, 37, 100, 10};
.global .align 1 .b8 $str$3[26] = {97, 100, 106, 77, 97, 116, 114, 105, 120, 91, 118, 101, 114, 116, 101, 120, 93, 91, 105, 93, 58, 32, 37, 100, 10};

.visible .entry _Z10bfs_kernelP5GraphiiPb(
	.param .u64 .ptr .align 1 _Z10bfs_kernelP5GraphiiPb_param_0,
	.param .u32 _Z10bfs_kernelP5GraphiiPb_param_1,
	.param .u32 _Z10bfs_kernelP5GraphiiPb_param_2,
	.param .u64 .ptr .align 1 _Z10bfs_kernelP5GraphiiPb_param_3
)
{
	.local .align 8 .b8 	__local_depot0[8];
	.reg .b64 	%SP;
	.reg .b64 	%SPL;
	.reg .pred 	%p<11>;
	.reg .b16 	%rs<9>;
	.reg .b32 	%r<45>;
	.reg .b64 	%rd<26>;
	// demoted variable
	.shared .align 1 .b8 _ZZ3bfsP5GraphiiE7visited[1000];
	// demoted variable
	.shared .align 4 .b8 _ZZ3bfsP5GraphiiE5queue[4000];
	// demoted variable
	.shared .align 4 .u32 _ZZ3bfsP5GraphiiE5front;
	// demoted variable
	.shared .align 4 .u32 _ZZ3bfsP5GraphiiE4rear;
	mov.u64 	%SPL, __local_depot0;
	cvta.local.u64 	%SP, %SPL;
	ld.param.u64 	%rd5, [_Z10bfs_kernelP5GraphiiPb_param_0];
	ld.param.u32 	%r13, [_Z10bfs_kernelP5GraphiiPb_param_1];
	ld.param.u32 	%r14, [_Z10bfs_kernelP5GraphiiPb_param_2];
	ld.param.u64 	%rd4, [_Z10bfs_kernelP5GraphiiPb_param_3];
	cvta.to.global.u64 	%rd6, %rd5;
	add.u64 	%rd7, %SP, 0;
	add.u64 	%rd1, %SPL, 0;
	ld.global.u32 	%r1, [%rd6];
	ld.global.u64 	%rd2, [%rd6+8];
	mov.u32 	%r2, %tid.x;
	setp.ge.s32 	%p1, %r2, %r1;
	@%p1 bra 	$L__BB0_3;
	mov.u32 	%r3, %ntid.x;
	mov.u32 	%r15, _ZZ3bfsP5GraphiiE7visited;
	mov.u32 	%r42, %r2;
$L__BB0_2:
	add.s32 	%r16, %r15, %r42;
	mov.b16 	%rs2, 0;
	st.shared.u8 	[%r16], %rs2;
	add.s32 	%r42, %r42, %r3;
	setp.lt.s32 	%p2, %r42, %r1;
	@%p2 bra 	$L__BB0_2;
$L__BB0_3:
	setp.ne.s32 	%p3, %r2, 0;
	@%p3 bra 	$L__BB0_5;
	mov.u32 	%r17, _ZZ3bfsP5GraphiiE7visited;
	add.s32 	%r18, %r17, %r13;
	mov.b16 	%rs3, 1;
	st.shared.u8 	[%r18], %rs3;
	mov.b32 	%r19, -1;
	st.shared.u32 	[_ZZ3bfsP5GraphiiE5front], %r19;
	mov.b32 	%r20, 0;
	st.shared.u32 	[_ZZ3bfsP5GraphiiE4rear], %r20;
	st.shared.u32 	[_ZZ3bfsP5GraphiiE5queue], %r13;
$L__BB0_5:
	bar.sync 	0;
	mov.u32 	%r6, %ntid.x;
	mov.u32 	%r25, _ZZ3bfsP5GraphiiE5queue;
	mov.u64 	%rd8, $str;
	mov.u64 	%rd11, $str$1;
	mov.u64 	%rd14, $str$2;
	mov.u64 	%rd20, $str$3;
$L__BB0_6:
	bar.sync 	0;
	ld.shared.u32 	%r7, [_ZZ3bfsP5GraphiiE5front];
	ld.shared.u32 	%r21, [_ZZ3bfsP5GraphiiE4rear];
	setp.eq.s32 	%p4, %r7, %r21;
	mov.b16 	%rs8, 0;
	@%p4 bra 	$L__BB0_16;
	setp.ne.s32 	%p5, %r2, 0;
	mov.b32 	%r43, -1;
	@%p5 bra 	$L__BB0_9;
	add.s32 	%r23, %r7, 1;
	st.shared.u32 	[_ZZ3bfsP5GraphiiE5front], %r23;
	shl.b32 	%r24, %r7, 2;
	add.s32 	%r26, %r25, %r24;
	ld.shared.u32 	%r43, [%r26+4];
$L__BB0_9:
	st.local.u32 	[%rd1], %r43;
	cvta.global.u64 	%rd9, %rd8;
	{ // callseq 0, 0
	.param .b64 param0;
	st.param.b64 	[param0], %rd9;
	.param .b64 param1;
	st.param.b64 	[param1], %rd7;
	.param .b32 retval0;
	call.uni (retval0), 
	vprintf, 
	(
	param0, 
	param1
	);
	ld.param.b32 	%r27, [retval0];
	} // callseq 0
	bar.sync 	0;
	setp.eq.s32 	%p6, %r43, %r14;
	mov.b16 	%rs8, 1;
	@%p6 bra 	$L__BB0_16;
	setp.ge.s32 	%p7, %r2, %r1;
	st.local.u32 	[%rd1], %r2;
	cvta.global.u64 	%rd12, %rd11;
	{ // callseq 1, 0
	.param .b64 param0;
	st.param.b64 	[param0], %rd12;
	.param .b64 param1;
	st.param.b64 	[param1], %rd7;
	.param .b32 retval0;
	call.uni (retval0), 
	vprintf, 
	(
	param0, 
	param1
	);
	ld.param.b32 	%r29, [retval0];
	} // callseq 1
	st.local.u32 	[%rd1], %r1;
	cvta.global.u64 	%rd15, %rd14;
	{ // callseq 2, 0
	.param .b64 param0;
	st.param.b64 	[param0], %rd15;
	.param .b64 param1;
	st.param.b64 	[param1], %rd7;
	.param .b32 retval0;
	call.uni (retval0), 
	vprintf, 
	(
	param0, 
	param1
	);
	ld.param.b32 	%r31, [retval0];
	} // callseq 2
	@%p7 bra 	$L__BB0_6;
	mul.wide.s32 	%rd16, %r43, 8;
	add.s64 	%rd3, %rd2, %rd16;
	mov.u32 	%r44, %r2;
$L__BB0_12:
	ld.u64 	%rd17, [%rd3];
	mul.wide.s32 	%rd18, %r44, 4;
	add.s64 	%rd19, %rd17, %rd18;
	ld.u32 	%r33, [%rd19];
	st.local.u32 	[%rd1], %r33;
	cvta.global.u64 	%rd21, %rd20;
	{ // callseq 3, 0
	.param .b64 param0;
	st.param.b64 	[param0], %rd21;
	.param .b64 param1;
	st.param.b64 	[param1], %rd7;
	.param .b32 retval0;
	call.uni (retval0), 
	vprintf, 
	(
	param0, 
	param1
	);
	ld.param.b32 	%r34, [retval0];
	} // callseq 3
	ld.u64 	%rd23, [%rd3];
	add.s64 	%rd24, %rd23, %rd18;
	ld.u32 	%r36, [%rd24];
	setp.ne.s32 	%p8, %r36, 1;
	@%p8 bra 	$L__BB0_15;
	mov.u32 	%r37, _ZZ3bfsP5GraphiiE7visited;
	add.s32 	%r11, %r37, %r44;
	ld.shared.u8 	%rs6, [%r11];
	setp.ne.s16 	%p9, %rs6, 0;
	@%p9 bra 	$L__BB0_15;
	mov.b16 	%rs7, 1;
	st.shared.u8 	[%r11], %rs7;
	atom.shared.add.u32 	%r38, [_ZZ3bfsP5GraphiiE4rear], 1;
	shl.b32 	%r39, %r38, 2;
	add.s32 	%r41, %r25, %r39;
	st.shared.u32 	[%r41], %r44;
$L__BB0_15:
	add.s32 	%r44, %r44, %r6;
	setp.lt.s32 	%p10, %r44, %r1;
	@%p10 bra 	$L__BB0_12;
	bra.uni 	$L__BB0_6;
$L__BB0_16:
	cvta.to.global.u64 	%rd25, %rd4;
	st.global.u8 	[%rd25], %rs8;
	ret;

}


// ===== COMPILED SASS (sm_100) =====

	.target	sm_100

	.elftype	@"ET_EXEC"


//--------------------- .note.nv.tkinfo           --------------------------
	.section	.note.nv.tkinfo,"",@"SHT_NOTE"
	.sectionflags	@"SHF_NOTE_NV_TKINFO"
	.tkinfo
        /*0018*/ 	.word	0x00000002
        /*0030*/ 	.string	""
        /*0030*/ 	.string	"ptxas"
        /*0030*/ 	.string	"Cuda compilation tools, release 13.0, V13.0.88"
        /*0030*/ 	.string	"Build cuda_13.0.r13.0/compiler.36424714_0"
        /*0030*/ 	.string	"-arch sm_100 -m 64 "



//--------------------- .note.nv.cuinfo           --------------------------
	.section	.note.nv.cuinfo,"",@"SHT_NOTE"
	.sectionflags	@"SHF_NOTE_NV_CUINFO"
        /*0018*/ 	.short	0x0002
        /*001a*/ 	.short	0x0064
        /*001c*/ 	.short	0x0082
	.zero		2


//--------------------- .nv.info                  --------------------------
	.section	.nv.info,"",@"SHT_CUDA_INFO"
	.align	4


	//----- nvinfo : EIATTR_REGCOUNT
	.align		4
        /*0000*/ 	.byte	0x04, 0x2f
        /*0002*/ 	.short	(.L_5 - .L_4)
	.align		4
.L_4:
        /*0004*/ 	.word	index@(_Z10bfs_kernelP5GraphiiPb)
        /*0008*/ 	.word	0x0000001d


	//----- nvinfo : EIATTR_FRAME_SIZE
	.align		4
.L_5:
        /*000c*/ 	.byte	0x04, 0x11
        /*000e*/ 	.short	(.L_7 - .L_6)
	.align		4
.L_6:
        /*0010*/ 	.word	index@(_Z10bfs_kernelP5GraphiiPb)
        /*0014*/ 	.word	0x00000008


	//----- nvinfo : EIATTR_MIN_STACK_SIZE
	.align		4
.L_7:
        /*0018*/ 	.byte	0x04, 0x12
        /*001a*/ 	.short	(.L_9 - .L_8)
	.align		4
.L_8:
        /*001c*/ 	.word	index@(_Z10bfs_kernelP5GraphiiPb)
        /*0020*/ 	.word	0x00000008
.L_9:


//--------------------- .nv.compat                --------------------------
	.section	.nv.compat,"",@"SHT_CUDA_COMPAT_INFO"
	.align	4
        /*0000*/ 	.byte	0x02, 0x09, 0x00, 0x00, 0x02, 0x02, 0x01, 0x00, 0x02, 0x05, 0x05, 0x00, 0x03, 0x07, 0x01, 0x01
        /*0010*/ 	.byte	0x02, 0x03, 0x00, 0x00, 0x02, 0x06, 0x01, 0x00, 0x04, 0x0b, 0x08, 0x00, 0x09, 0x00, 0x00, 0x00
        /*0020*/ 	.byte	0x00, 0x00, 0x00, 0x00


//--------------------- .nv.info._Z10bfs_kernelP5GraphiiPb --------------------------
	.section	.nv.info._Z10bfs_kernelP5GraphiiPb,"",@"SHT_CUDA_INFO"
	.sectionflags	@""
	.align	4


	//----- nvinfo : EIATTR_CUDA_API_VERSION
	.align		4
        /*0000*/ 	.byte	0x04, 0x37
        /*0002*/ 	.short	(.L_11 - .L_10)
.L_10:
        /*0004*/ 	.word	0x00000082


	//----- nvinfo : EIATTR_KPARAM_INFO
	.align		4
.L_11:
        /*0008*/ 	.byte	0x04, 0x17
        /*000a*/ 	.short	(.L_13 - .L_12)
.L_12:
        /*000c*/ 	.word	0x00000000
        /*0010*/ 	.short	0x0003
        /*0012*/ 	.short	0x0010
        /*0014*/ 	.byte	0x00, 0xf5, 0x21, 0x00


	//----- nvinfo : EIATTR_KPARAM_INFO
	.align		4
.L_13:
        /*0018*/ 	.byte	0x04, 0x17
        /*001a*/ 	.short	(.L_15 - .L_14)
.L_14:
        /*001c*/ 	.word	0x00000000
        /*0020*/ 	.short	0x0002
        /*0022*/ 	.short	0x000c
        /*0024*/ 	.byte	0x00, 0xf0, 0x11, 0x00


	//----- nvinfo : EIATTR_KPARAM_INFO
	.align		4
.L_15:
        /*0028*/ 	.byte	0x04, 0x17
        /*002a*/ 	.short	(.L_17 - .L_16)
.L_16:
        /*002c*/ 	.word	0x00000000
        /*0030*/ 	.short	0x0001
        /*0032*/ 	.short	0x0008
        /*0034*/ 	.byte	0x00, 0xf0, 0x11, 0x00


	//----- nvinfo : EIATTR_KPARAM_INFO
	.align		4
.L_17:
        /*0038*/ 	.byte	0x04, 0x17
        /*003a*/ 	.short	(.L_19 - .L_18)
.L_18:
        /*003c*/ 	.word	0x00000000
        /*0040*/ 	.short	0x0000
        /*0042*/ 	.short	0x0000
        /*0044*/ 	.byte	0x00, 0xf5, 0x21, 0x00


	//----- nvinfo : EIATTR_SPARSE_MMA_MASK
	.align		4
.L_19:
        /*0048*/ 	.byte	0x03, 0x50
        /*004a*/ 	.short	0x0000


	//----- nvinfo : EIATTR_MAXREG_COUNT
	.align		4
        /*004c*/ 	.byte	0x03, 0x1b
        /*004e*/ 	.short	0x00ff


	//----- nvinfo : EIATTR_NUM_BARRIERS
	.align		4
        /*0050*/ 	.byte	0x02, 0x4c
        /*0052*/ 	.byte	0x01
	.zero		1


	//----- nvinfo : EIATTR_EXTERNS
	.align		4
        /*0054*/ 	.byte	0x04, 0x0f
        /*0056*/ 	.short	(.L_21 - .L_20)


	//   ....[0]....
	.align		4
.L_20:
        /*0058*/ 	.word	index@(vprintf)


	//----- nvinfo : EIATTR_MERCURY_ISA_VERSION
	.align		4
.L_21:
        /*005c*/ 	.byte	0x03, 0x5f
        /*005e*/ 	.short	0x0101


	//----- nvinfo : EIATTR_INT_WARP_WIDE_INSTR_OFFSETS
	.align		4
        /*0060*/ 	.byte	0x04, 0x31
        /*0062*/ 	.short	(.L_23 - .L_22)


	//   ....[0]....
.L_22:
        /*0064*/ 	.word	0x00000810


	//   ....[1]....
        /*0068*/ 	.word	0x000008d0


	//----- nvinfo : EIATTR_VRC_CTA_INIT_COUNT
	.align		4
.L_23:
        /*006c*/ 	.byte	0x02, 0x4a
	.zero		1
	.zero		1


	//----- nvinfo : EIATTR_SYSCALL_OFFSETS
	.align		4
        /*0070*/ 	.byte	0x04, 0x46
        /*0072*/ 	.short	(.L_25 - .L_24)


	//   ....[0]....
.L_24:
        /*0074*/ 	.word	0x00000450


	//   ....[1]....
        /*0078*/ 	.word	0x00000560


	//   ....[2]....
        /*007c*/ 	.word	0x00000600


	//   ....[3]....
        /*0080*/ 	.word	0x00000720


	//----- nvinfo : EIATTR_EXIT_INSTR_OFFSETS
	.align		4
.L_25:
        /*0084*/ 	.byte	0x04, 0x1c
        /*0086*/ 	.short	(.L_27 - .L_26)


	//   ....[0]....
.L_26:
        /*0088*/ 	.word	0x00000a00


	//----- nvinfo : EIATTR_CRS_STACK_SIZE
	.align		4
.L_27:
        /*008c*/ 	.byte	0x04, 0x1e
        /*008e*/ 	.short	(.L_29 - .L_28)
.L_28:
        /*0090*/ 	.word	0x00000000


	//----- nvinfo : EIATTR_CBANK_PARAM_SIZE
	.align		4
.L_29:
        /*0094*/ 	.byte	0x03, 0x19
        /*0096*/ 	.short	0x0018


	//----- nvinfo : EIATTR_PARAM_CBANK
	.align		4
        /*0098*/ 	.byte	0x04, 0x0a
        /*009a*/ 	.short	(.L_31 - .L_30)
	.align		4
.L_30:
        /*009c*/ 	.word	index@(.nv.constant0._Z10bfs_kernelP5GraphiiPb)
        /*00a0*/ 	.short	0x0380
        /*00a2*/ 	.short	0x0018


	//----- nvinfo : EIATTR_SW_WAR
	.align		4
.L_31:
        /*00a4*/ 	.byte	0x04, 0x36
        /*00a6*/ 	.short	(.L_33 - .L_32)
.L_32:
        /*00a8*/ 	.word	0x00000008
.L_33:


//--------------------- .nv.callgraph             --------------------------
	.section	.nv.callgraph,"",@"SHT_CUDA_CALLGRAPH"
	.align	4
	.sectionentsize	8
	.align		4
        /*0000*/ 	.word	0x00000000
	.align		4
        /*0004*/ 	.word	0xffffffff
	.align		4
        /*0008*/ 	.word	index@(_Z10bfs_kernelP5GraphiiPb)
	.align		4
        /*000c*/ 	.word	index@(vprintf)
	.align		4
        /*0010*/ 	.word	0x00000000
	.align		4
        /*0014*/ 	.word	0xfffffffe
	.align		4
        /*0018*/ 	.word	0x00000000
	.align		4
        /*001c*/ 	.word	0xfffffffd
	.align		4
        /*0020*/ 	.word	0x00000000
	.align		4
        /*0024*/ 	.word	0xfffffffc


//--------------------- .nv.constant4             --------------------------
	.section	.nv.constant4,"a",@progbits
	.align	8
	.align		8
.nv.constant4:
        /*0000*/ 	.dword	vprintf
	.align		8
        /*0008*/ 	.dword	$str
	.align		8
        /*0010*/ 	.dword	$str$1
	.align		8
        /*0018*/ 	.dword	$str$2
	.align		8
        /*0020*/ 	.dword	$str$3


//--------------------- .text._Z10bfs_kernelP5GraphiiPb --------------------------
	.section	.text._Z10bfs_kernelP5GraphiiPb,"ax",@progbits
	.align	128
        .global         _Z10bfs_kernelP5GraphiiPb
        .type           _Z10bfs_kernelP5GraphiiPb,@function
        .size           _Z10bfs_kernelP5GraphiiPb,(.L_x_16 - _Z10bfs_kernelP5GraphiiPb)
        .other          _Z10bfs_kernelP5GraphiiPb,@"STO_CUDA_ENTRY STV_DEFAULT"
_Z10bfs_kernelP5GraphiiPb:
.text._Z10bfs_kernelP5GraphiiPb:
[----:B------:R-:W0:Y:S08]  /*0000*/  LDC R1, c[0x0][0x37c] ;  /* 0x0000df00ff017b82 */ /* 0x000e300000000800 */
[----:B------:R-:W1:Y:S01]  /*0010*/  LDC.64 R4, c[0x0][0x380] ;  /* 0x0000e000ff047b82 */ /* 0x000e620000000a00 */
[----:B------:R-:W1:Y:S01]  /*0020*/  LDCU.64 UR36, c[0x0][0x358] ;  /* 0x00006b00ff2477ac */ /* 0x000e620008000a00 */
[----:B0-----:R-:W-:Y:S01]  /*0030*/  VIADD R1, R1, 0xfffffff8 ;  /* 0xfffffff801017836 */ /* 0x001fe20000000000 */
[----:B-1----:R-:W2:Y:S04]  /*0040*/  LDG.E R23, desc[UR36][R4.64] ;  /* 0x0000002404177981 */ /* 0x002ea8000c1e1900 */
[----:B------:R0:W5:Y:S01]  /*0050*/  LDG.E.64 R18, desc[UR36][R4.64+0x8] ;  /* 0x0000082404127981 */ /* 0x000162000c1e1b00 */
[----:B------:R-:W1:Y:S01]  /*0060*/  LDCU UR4, c[0x0][0x2f8] ;  /* 0x00005f00ff0477ac */ /* 0x000e620008000800 */
[----:B------:R-:W-:Y:S01]  /*0070*/  BSSY.RECONVERGENT B0, `(.L_x_0) ;  /* 0x0000012000007945 */ /* 0x000fe20003800200 */
[----:B------:R-:W3:Y:S01]  /*0080*/  S2R R24, SR_TID.X ;  /* 0x0000000000187919 */ /* 0x000ee20000002100 */
[----:B------:R-:W4:Y:S01]  /*0090*/  LDCU UR5, c[0x0][0x2fc] ;  /* 0x00005f80ff0577ac */ /* 0x000f220008000800 */
[----:B-1----:R-:W-:-:S05]  /*00a0*/  IADD3 R22, P2, PT, R1, UR4, RZ ;  /* 0x0000000401167c10 */ /* 0x002fca000ff5e0ff */
[----:B----4-:R-:W-:Y:S01]  /*00b0*/  IMAD.X R2, RZ, RZ, UR5, P2 ;  /* 0x00000005ff027e24 */ /* 0x010fe200090e06ff */
[C---:B---3--:R-:W-:Y:S02]  /*00c0*/  ISETP.NE.AND P0, PT, R24.reuse, RZ, PT ;  /* 0x000000ff1800720c */ /* 0x048fe40003f05270 */
[----:B--2---:R-:W-:-:S13]  /*00d0*/  ISETP.GE.AND P1, PT, R24, R23, PT ;  /* 0x000000171800720c */ /* 0x004fda0003f26270 */
[----:B0-----:R-:W-:Y:S05]  /*00e0*/  @P1 BRA `(.L_x_1) ;  /* 0x0000000000281947 */ /* 0x001fea0003800000 */
[----:B------:R-:W0:Y:S01]  /*00f0*/  S2R R5, SR_CgaCtaId ;  /* 0x0000000000057919 */ /* 0x000e220000008800 */
[----:B------:R-:W1:Y:S01]  /*0100*/  LDC R6, c[0x0][0x360] ;  /* 0x0000d800ff067b82 */ /* 0x000e620000000800 */
[----:B------:R-:W-:Y:S01]  /*0110*/  MOV R0, 0x400 ;  /* 0x0000040000007802 */ /* 0x000fe20000000f00 */
[----:B------:R-:W-:-:S03]  /*0120*/  IMAD.MOV.U32 R3, RZ, RZ, R24 ;  /* 0x000000ffff037224 */ /* 0x000fc600078e0018 */
[----:B0-----:R-:W-:-:S07]  /*0130*/  LEA R0, R5, R0, 0x18 ;  /* 0x0000000005007211 */ /* 0x001fce00078ec0ff */
.L_x_2:
[--C-:B------:R-:W-:Y:S02]  /*0140*/  IMAD.IADD R4, R0, 0x1, R3.reuse ;  /* 0x0000000100047824 */ /* 0x100fe400078e0203 */
[----:B-1----:R-:W-:-:S03]  /*0150*/  IMAD.IADD R3, R6, 0x1, R3 ;  /* 0x0000000106037824 */ /* 0x002fc600078e0203 */
[----:B------:R0:W-:Y:S02]  /*0160*/  STS.U8 [R4], RZ ;  /* 0x000000ff04007388 */ /* 0x0001e40000000000 */
[----:B------:R-:W-:-:S13]  /*0170*/  ISETP.GE.AND P1, PT, R3, R23, PT ;  /* 0x000000170300720c */ /* 0x000fda0003f26270 */
[----:B0-----:R-:W-:Y:S05]  /*0180*/  @!P1 BRA `(.L_x_2) ;  /* 0xfffffffc00ec9947 */ /* 0x001fea000383ffff */
.L_x_1:
[----:B------:R-:W-:Y:S05]  /*0190*/  BSYNC.RECONVERGENT B0 ;  /* 0x0000000000007941 */ /* 0x000fea0003800200 */
.L_x_0:
[----:B------:R-:W-:Y:S04]  /*01a0*/  BSSY.RECONVERGENT B0, `(.L_x_3) ;  /* 0x000000c000007945 */ /* 0x000fe80003800200 */
[----:B------:R-:W-:Y:S05]  /*01b0*/  @P0 BRA `(.L_x_4) ;  /* 0x0000000000280947 */ /* 0x000fea0003800000 */
[----:B------:R-:W0:Y:S01]  /*01c0*/  S2UR UR5, SR_CgaCtaId ;  /* 0x00000000000579c3 */ /* 0x000e220000008800 */
[----:B------:R-:W-:Y:S01]  /*01d0*/  UMOV UR4, 0x400 ;  /* 0x0000040000047882 */ /* 0x000fe20000000000 */
[----:B------:R-:W-:Y:S02]  /*01e0*/  IMAD.MOV.U32 R3, RZ, RZ, 0x1 ;  /* 0x00000001ff037424 */ /* 0x000fe400078e00ff */
[----:B------:R-:W-:Y:S02]  /*01f0*/  IMAD.MOV.U32 R4, RZ, RZ, -0x1 ;  /* 0xffffffffff047424 */ /* 0x000fe400078e00ff */
[----:B------:R-:W-:Y:S02]  /*0200*/  IMAD.MOV.U32 R5, RZ, RZ, RZ ;  /* 0x000000ffff057224 */ /* 0x000fe400078e00ff */
[----:B------:R-:W1:Y:S01]  /*0210*/  LDC R0, c[0x0][0x388] ;  /* 0x0000e200ff007b82 */ /* 0x000e620000000800 */
[----:B0-----:R-:W-:-:S09]  /*0220*/  ULEA UR4, UR5, UR4, 0x18 ;  /* 0x0000000405047291 */ /* 0x001fd2000f8ec0ff */
[----:B-1----:R0:W-:Y:S04]  /*0230*/  STS.U8 [R0+UR4], R3 ;  /* 0x0000000300007988 */ /* 0x0021e80008000004 */
[----:B------:R0:W-:Y:S04]  /*0240*/  STS.64 [UR4+0x1388], R4 ;  /* 0x00138804ff007988 */ /* 0x0001e80008000a04 */
[----:B------:R0:W-:Y:S02]  /*0250*/  STS [UR4+0x3e8], R0 ;  /* 0x0003e800ff007988 */ /* 0x0001e40008000804 */
.L_x_4:
[----:B------:R-:W-:Y:S05]  /*0260*/  BSYNC.RECONVERGENT B0 ;  /* 0x0000000000007941 */ /* 0x000fea0003800200 */
.L_x_3:
[----:B------:R-:W-:Y:S01]  /*0270*/  BAR.SYNC.DEFER_BLOCKING 0x0 ;  /* 0x0000000000007b1d */ /* 0x000fe20000010000 */
[----:B0-----:R-:W-:-:S07]  /*0280*/  PRMT R0, RZ, 0x7610, R0 ;  /* 0x00007610ff007816 */ /* 0x001fce0000000000 */
[----:B------:R-:W0:Y:S01]  /*0290*/  S2UR UR38, SR_CgaCtaId ;  /* 0x00000000002679c3 */ /* 0x000e220000008800 */
[----:B------:R-:W-:Y:S01]  /*02a0*/  UMOV UR4, 0x400 ;  /* 0x0000040000047882 */ /* 0x000fe20000000000 */
[----:B------:R-:W1:Y:S06]  /*02b0*/  LDCU UR39, c[0x0][0x360] ;  /* 0x00006c00ff2777ac */ /* 0x000e6c0008000800 */
[----:B------:R-:W-:Y:S01]  /*02c0*/  BAR.SYNC.DEFER_BLOCKING 0x0 ;  /* 0x0000000000007b1d */ /* 0x000fe20000010000 */
[----:B0-----:R-:W-:Y:S02]  /*02d0*/  ULEA UR5, UR38, UR4, 0x18 ;  /* 0x0000000426057291 */ /* 0x001fe4000f8ec0ff */
[----:B------:R-:W-:-:S04]  /*02e0*/  UIADD3 UR4, UPT, UPT, UR4, 0x3e8, URZ ;  /* 0x000003e804047890 */ /* 0x000fc8000fffe0ff */
[----:B------:R-:W-:-:S03]  /*02f0*/  ULEA UR38, UR38, UR4, 0x18 ;  /* 0x0000000426267291 */ /* 0x000fc6000f8ec0ff */
[----:B------:R-:W0:Y:S02]  /*0300*/  LDS.64 R4, [UR5+0x1388] ;  /* 0x00138805ff047984 */ /* 0x000e240008000a00 */
[----:B0-----:R-:W-:-:S13]  /*0310*/  ISETP.NE.AND P0, PT, R4, R5, PT ;  /* 0x000000050400720c */ /* 0x001fda0003f05270 */
[----:B-1----:R-:W-:Y:S05]  /*0320*/  @!P0 BRA `(.L_x_5) ;  /* 0x0000000400ac8947 */ /* 0x002fea0003800000 */
.L_x_14:
[----:B------:R-:W-:Y:S01]  /*0330*/  ISETP.NE.AND P0, PT, R24, RZ, PT ;  /* 0x000000ff1800720c */ /* 0x000fe20003f05270 */
[----:B------:R-:W-:Y:S01]  /*0340*/  IMAD.MOV.U32 R16, RZ, RZ, -0x1 ;  /* 0xffffffffff107424 */ /* 0x000fe200078e00ff */
[----:B------:R-:W-:Y:S01]  /*0350*/  MOV R17, 0x0 ;  /* 0x0000000000117802 */ /* 0x000fe20000000f00 */
[----:B------:R-:W0:Y:S01]  /*0360*/  LDCU.64 UR4, c[0x4][0x8] ;  /* 0x01000100ff0477ac */ /* 0x000e220008000a00 */
[----:B------:R-:W-:Y:S02]  /*0370*/  IMAD.MOV.U32 R7, RZ, RZ, R2 ;  /* 0x000000ffff077224 */ /* 0x000fe400078e0002 */
[----:B------:R1:W2:Y:S07]  /*0380*/  LDC.64 R8, c[0x4][R17] ;  /* 0x0100000011087b82 */ /* 0x0002ae0000000a00 */
[----:B------:R-:W3:Y:S01]  /*0390*/  @!P0 S2R R6, SR_CgaCtaId ;  /* 0x0000000000068919 */ /* 0x000ee20000008800 */
[----:B------:R-:W-:Y:S01]  /*03a0*/  @!P0 MOV R11, 0x400 ;  /* 0x00000400000b8802 */ /* 0x000fe20000000f00 */
[C---:B------:R-:W-:Y:S01]  /*03b0*/  @!P0 VIADD R0, R4.reuse, 0x1 ;  /* 0x0000000104008836 */ /* 0x040fe20000000000 */
[----:B------:R-:W-:Y:S01]  /*03c0*/  @!P0 LEA R3, R4, UR38, 0x2 ;  /* 0x0000002604038c11 */ /* 0x000fe2000f8e10ff */
[----:B0-----:R-:W-:-:S02]  /*03d0*/  IMAD.U32 R4, RZ, RZ, UR4 ;  /* 0x00000004ff047e24 */ /* 0x001fc4000f8e00ff */
[----:B------:R-:W-:Y:S01]  /*03e0*/  IMAD.U32 R5, RZ, RZ, UR5 ;  /* 0x00000005ff057e24 */ /* 0x000fe2000f8e00ff */
[----:B---3--:R-:W-:Y:S01]  /*03f0*/  @!P0 LEA R11, R6, R11, 0x18 ;  /* 0x0000000b060b8211 */ /* 0x008fe200078ec0ff */
[----:B------:R-:W-:-:S04]  /*0400*/  IMAD.MOV.U32 R6, RZ, RZ, R22 ;  /* 0x000000ffff067224 */ /* 0x000fc800078e0016 */
[----:B------:R-:W-:Y:S04]  /*0410*/  @!P0 STS [R11+0x1388], R0 ;  /* 0x001388000b008388 */ /* 0x000fe80000000800 */
[----:B------:R-:W0:Y:S04]  /*0420*/  @!P0 LDS R16, [R3+0x4] ;  /* 0x0000040003108984 */ /* 0x000e280000000800 */
[----:B0-2---:R1:W-:Y:S02]  /*0430*/  STL [R1], R16 ;  /* 0x0000001001007387 */ /* 0x0053e40000100800 */
[----:B------:R-:W-:-:S07]  /*0440*/  LEPC R20, `(.L_x_6) ;  /* 0x000000001014794e */ /* 0x000fce0000000000 */
[----:B-1---5:R-:W-:Y:S05]  /*0450*/  CALL.ABS.NOINC R8 ;  /* 0x0000000008007343 */ /* 0x022fea0003c00000 */
.L_x_6:
[----:B------:R-:W-:Y:S05]  /*0460*/  WARPSYNC.ALL ;  /* 0x0000000000007948 */ /* 0x000fea0003800000 */
[----:B------:R-:W0:Y:S01]  /*0470*/  LDCU UR4, c[0x0][0x38c] ;  /* 0x00007180ff0477ac */ /* 0x000e220008000800 */
[----:B------:R-:W-:Y:S01]  /*0480*/  IMAD.MOV.U32 R0, RZ, RZ, 0x1 ;  /* 0x00000001ff007424 */ /* 0x000fe200078e00ff */
[----:B------:R-:W-:Y:S01]  /*0490*/  BAR.SYNC.DEFER_BLOCKING 0x0 ;  /* 0x0000000000007b1d */ /* 0x000fe20000010000 */
[----:B0-----:R-:W-:-:S13]  /*04a0*/  ISETP.NE.AND P0, PT, R16, UR4, PT ;  /* 0x0000000410007c0c */ /* 0x001fda000bf05270 */
[----:B------:R-:W-:Y:S05]  /*04b0*/  @!P0 BRA `(.L_x_5) ;  /* 0x0000000400488947 */ /* 0x000fea0003800000 */
[----:B------:R0:W-:Y:S01]  /*04c0*/  STL [R1], R24 ;  /* 0x0000001801007387 */ /* 0x0001e20000100800 */
[----:B------:R0:W1:Y:S01]  /*04d0*/  LDC.64 R8, c[0x4][R17] ;  /* 0x0100000011087b82 */ /* 0x0000620000000a00 */
[----:B------:R-:W2:Y:S01]  /*04e0*/  LDCU.64 UR4, c[0x4][0x10] ;  /* 0x01000200ff0477ac */ /* 0x000ea20008000a00 */
[----:B------:R-:W-:Y:S01]  /*04f0*/  ISETP.GE.AND P0, PT, R24, R23, PT ;  /* 0x000000171800720c */ /* 0x000fe20003f06270 */
[----:B------:R-:W-:Y:S02]  /*0500*/  IMAD.MOV.U32 R6, RZ, RZ, R22 ;  /* 0x000000ffff067224 */ /* 0x000fe400078e0016 */
[----:B------:R-:W-:Y:S01]  /*0510*/  IMAD.MOV.U32 R7, RZ, RZ, R2 ;  /* 0x000000ffff077224 */ /* 0x000fe200078e0002 */
[----:B------:R-:W-:Y:S01]  /*0520*/  P2R R0, PR, RZ, 0x1 ;  /* 0x00000001ff007803 */ /* 0x000fe20000000000 */
[----:B--2---:R-:W-:Y:S01]  /*0530*/  IMAD.U32 R4, RZ, RZ, UR4 ;  /* 0x00000004ff047e24 */ /* 0x004fe2000f8e00ff */
[----:B0-----:R-:W-:-:S07]  /*0540*/  MOV R5, UR5 ;  /* 0x0000000500057c02 */ /* 0x001fce0008000f00 */
[----:B------:R-:W-:-:S07]  /*0550*/  LEPC R20, `(.L_x_7) ;  /* 0x000000001014794e */ /* 0x000fce0000000000 */
[----:B-1----:R-:W-:Y:S05]  /*0560*/  CALL.ABS.NOINC R8 ;  /* 0x0000000008007343 */ /* 0x002fea0003c00000 */
.L_x_7:
[----:B------:R-:W-:Y:S01]  /*0570*/  MOV R8, 0x0 ;  /* 0x0000000000087802 */ /* 0x000fe20000000f00 */
[----:B------:R0:W-:Y:S01]  /*0580*/  STL [R1], R23 ;  /* 0x0000001701007387 */ /* 0x0001e20000100800 */
[----:B------:R-:W1:Y:S01]  /*0590*/  LDCU.64 UR4, c[0x4][0x18] ;  /* 0x01000300ff0477ac */ /* 0x000e620008000a00 */
[----:B------:R-:W-:Y:S02]  /*05a0*/  IMAD.MOV.U32 R6, RZ, RZ, R22 ;  /* 0x000000ffff067224 */ /* 0x000fe400078e0016 */
[----:B------:R-:W-:Y:S01]  /*05b0*/  IMAD.MOV.U32 R7, RZ, RZ, R2 ;  /* 0x000000ffff077224 */ /* 0x000fe200078e0002 */
[----:B------:R-:W2:Y:S01]  /*05c0*/  LDC.64 R8, c[0x4][R8] ;  /* 0x0100000008087b82 */ /* 0x000ea20000000a00 */
[----:B-1----:R-:W-:Y:S02]  /*05d0*/  IMAD.U32 R4, RZ, RZ, UR4 ;  /* 0x00000004ff047e24 */ /* 0x002fe4000f8e00ff */
[----:B0-----:R-:W-:-:S07]  /*05e0*/  IMAD.U32 R5, RZ, RZ, UR5 ;  /* 0x00000005ff057e24 */ /* 0x001fce000f8e00ff */
[----:B------:R-:W-:-:S07]  /*05f0*/  LEPC R20, `(.L_x_8) ;  /* 0x000000001014794e */ /* 0x000fce0000000000 */
[----:B--2---:R-:W-:Y:S05]  /*0600*/  CALL.ABS.NOINC R8 ;  /* 0x0000000008007343 */ /* 0x004fea0003c00000 */
.L_x_8:
[----:B------:R-:W-:-:S13]  /*0610*/  ISETP.GE.AND P6, PT, R24, R23, PT ;  /* 0x000000171800720c */ /* 0x000fda0003fc6270 */
[----:B------:R-:W-:Y:S05]  /*0620*/  @P6 BRA `(.L_x_9) ;  /* 0x0000000000c86947 */ /* 0x000fea0003800000 */
[----:B------:R-:W-:-:S04]  /*0630*/  IMAD.WIDE R16, R16, 0x8, R18 ;  /* 0x0000000810107825 */ /* 0x000fc800078e0212 */
[----:B------:R-:W-:-:S07]  /*0640*/  IMAD.MOV.U32 R26, RZ, RZ, R24 ;  /* 0x000000ffff1a7224 */ /* 0x000fce00078e0018 */
.L_x_13:
[----:B------:R-:W2:Y:S02]  /*0650*/  LD.E.64 R10, desc[UR36][R16.64] ;  /* 0x00000024100a7980 */ /* 0x000ea4000c101b00 */
[----:B--2---:R-:W-:-:S06]  /*0660*/  IMAD.WIDE R10, R26, 0x4, R10 ;  /* 0x000000041a0a7825 */ /* 0x004fcc00078e020a */
[----:B------:R-:W2:Y:S01]  /*0670*/  LD.E R10, desc[UR36][R10.64] ;  /* 0x000000240a0a7980 */ /* 0x000ea2000c101900 */
[----:B------:R-:W-:Y:S01]  /*0680*/  MOV R8, 0x0 ;  /* 0x0000000000087802 */ /* 0x000fe20000000f00 */
[----:B------:R-:W-:Y:S05]  /*0690*/  YIELD ;  /* 0x0000000000007946 */ /* 0x000fea0003800000 */
[----:B------:R-:W0:Y:S01]  /*06a0*/  LDC.64 R8, c[0x4][R8] ;  /* 0x0100000008087b82 */ /* 0x000e220000000a00 */
[----:B------:R-:W1:Y:S01]  /*06b0*/  LDCU.64 UR4, c[0x4][0x20] ;  /* 0x01000400ff0477ac */ /* 0x000e620008000a00 */
[----:B------:R-:W-:Y:S02]  /*06c0*/  IMAD.MOV.U32 R6, RZ, RZ, R22 ;  /* 0x000000ffff067224 */ /* 0x000fe400078e0016 */
[----:B------:R-:W-:-:S02]  /*06d0*/  IMAD.MOV.U32 R7, RZ, RZ, R2 ;  /* 0x000000ffff077224 */ /* 0x000fc400078e0002 */
[----:B-1----:R-:W-:Y:S01]  /*06e0*/  IMAD.U32 R4, RZ, RZ, UR4 ;  /* 0x00000004ff047e24 */ /* 0x002fe2000f8e00ff */
[----:B------:R-:W-:Y:S01]  /*06f0*/  MOV R5, UR5 ;  /* 0x0000000500057c02 */ /* 0x000fe20008000f00 */
[----:B0-2---:R1:W-:Y:S06]  /*0700*/  STL [R1], R10 ;  /* 0x0000000a01007387 */ /* 0x0053ec0000100800 */
[----:B------:R-:W-:-:S07]  /*0710*/  LEPC R20, `(.L_x_10) ;  /* 0x000000001014794e */ /* 0x000fce0000000000 */
[----:B-1----:R-:W-:Y:S05]  /*0720*/  CALL.ABS.NOINC R8 ;  /* 0x0000000008007343 */ /* 0x002fea0003c00000 */
.L_x_10:
[----:B------:R-:W2:Y:S02]  /*0730*/  LD.E.64 R4, desc[UR36][R16.64] ;  /* 0x0000002410047980 */ /* 0x000ea4000c101b00 */
[----:B--2---:R-:W-:-:S06]  /*0740*/  IMAD.WIDE R4, R26, 0x4, R4 ;  /* 0x000000041a047825 */ /* 0x004fcc00078e0204 */
[----:B------:R-:W2:Y:S01]  /*0750*/  LD.E R4, desc[UR36][R4.64] ;  /* 0x0000002404047980 */ /* 0x000ea2000c101900 */
[----:B------:R-:W-:Y:S01]  /*0760*/  BSSY.RECONVERGENT B0, `(.L_x_11) ;  /* 0x000001b000007945 */ /* 0x000fe20003800200 */
[----:B--2---:R-:W-:-:S13]  /*0770*/  ISETP.NE.AND P0, PT, R4, 0x1, PT ;  /* 0x000000010400780c */ /* 0x004fda0003f05270 */
[----:B------:R-:W-:Y:S05]  /*0780*/  @P0 BRA `(.L_x_12) ;  /* 0x0000000000600947 */ /* 0x000fea0003800000 */
[----:B------:R-:W0:Y:S01]  /*0790*/  S2R R9, SR_CgaCtaId ;  /* 0x0000000000097919 */ /* 0x000e220000008800 */
[----:B------:R-:W-:-:S04]  /*07a0*/  MOV R0, 0x400 ;  /* 0x0000040000007802 */ /* 0x000fc80000000f00 */
[----:B0-----:R-:W-:-:S05]  /*07b0*/  LEA R7, R9, R0, 0x18 ;  /* 0x0000000009077211 */ /* 0x001fca00078ec0ff */
[----:B------:R-:W-:-:S05]  /*07c0*/  IMAD.IADD R7, R7, 0x1, R26 ;  /* 0x0000000107077824 */ /* 0x000fca00078e021a */
[----:B------:R-:W0:Y:S02]  /*07d0*/  LDS.U8 R3, [R7] ;  /* 0x0000000007037984 */ /* 0x000e240000000000 */
[----:B0-----:R-:W-:-:S13]  /*07e0*/  ISETP.NE.AND P0, PT, R3, RZ, PT ;  /* 0x000000ff0300720c */ /* 0x001fda0003f05270 */
[----:B------:R-:W-:Y:S05]  /*07f0*/  @P0 BRA `(.L_x_12) ;  /* 0x0000000000440947 */ /* 0x000fea0003800000 */
[----:B------:R-:W0:Y:S01]  /*0800*/  S2R R3, SR_LANEID ;  /* 0x0000000000037919 */ /* 0x000e220000000000 */
[----:B------:R-:W-:Y:S01]  /*0810*/  VOTEU.ANY UR4, UPT, PT ;  /* 0x0000000000047886 */ /* 0x000fe200038e0100 */
[----:B------:R-:W-:Y:S01]  /*0820*/  VIADD R0, R0, 0x138c ;  /* 0x0000138c00007836 */ /* 0x000fe20000000000 */
[----:B------:R-:W0:Y:S01]  /*0830*/  FLO.U32 R4, UR4 ;  /* 0x0000000400047d00 */ /* 0x000e2200080e0000 */
[----:B------:R-:W-:Y:S01]  /*0840*/  IMAD.MOV.U32 R8, RZ, RZ, 0x1 ;  /* 0x00000001ff087424 */ /* 0x000fe200078e00ff */
[----:B------:R-:W1:Y:S02]  /*0850*/  S2R R6, SR_LTMASK ;  /* 0x0000000000067919 */ /* 0x000e640000003900 */
[----:B------:R-:W-:Y:S02]  /*0860*/  LEA R0, R9, R0, 0x18 ;  /* 0x0000000009007211 */ /* 0x000fe400078ec0ff */
[----:B------:R-:W-:Y:S02]  /*0870*/  STS.U8 [R7], R8 ;  /* 0x0000000807007388 */ /* 0x000fe40000000000 */
[----:B------:R-:W2:Y:S01]  /*0880*/  POPC R5, UR4 ;  /* 0x0000000400057d09 */ /* 0x000ea20008000000 */
[----:B0-----:R-:W-:-:S02]  /*0890*/  ISETP.EQ.U32.AND P0, PT, R4, R3, PT ;  /* 0x000000030400720c */ /* 0x001fc40003f02070 */
[----:B-1----:R-:W-:-:S06]  /*08a0*/  LOP3.LUT R6, R6, UR4, RZ, 0xc0, !PT ;  /* 0x0000000406067c12 */ /* 0x002fcc000f8ec0ff */
[----:B------:R-:W0:Y:S05]  /*08b0*/  POPC R6, R6 ;  /* 0x0000000600067309 */ /* 0x000e2a0000000000 */
[----:B--2---:R-:W1:Y:S04]  /*08c0*/  @P0 ATOMS.ADD R5, [R0], R5 ;  /* 0x000000050005038c */ /* 0x004e680000000000 */
[----:B-1----:R-:W0:Y:S02]  /*08d0*/  SHFL.IDX PT, R3, R5, R4, 0x1f ;  /* 0x00001f0405037589 */ /* 0x002e2400000e0000 */
[----:B0-----:R-:W-:-:S05]  /*08e0*/  IMAD.IADD R3, R3, 0x1, R6 ;  /* 0x0000000103037824 */ /* 0x001fca00078e0206 */
[----:B------:R-:W-:-:S05]  /*08f0*/  LEA R3, R3, UR38, 0x2 ;  /* 0x0000002603037c11 */ /* 0x000fca000f8e10ff */
[----:B------:R0:W-:Y:S02]  /*0900*/  STS [R3], R26 ;  /* 0x0000001a03007388 */ /* 0x0001e40000000800 */
.L_x_12:
[----:B------:R-:W-:Y:S05]  /*0910*/  BSYNC.RECONVERGENT B0 ;  /* 0x0000000000007941 */ /* 0x000fea0003800200 */
.L_x_11:
[----:B0-----:R-:W-:-:S05]  /*0920*/  VIADD R26, R26, UR39 ;  /* 0x000000271a1a7c36 */ /* 0x001fca0008000000 */
[----:B------:R-:W-:-:S13]  /*0930*/  ISETP.GE.AND P0, PT, R26, R23, PT ;  /* 0x000000171a00720c */ /* 0x000fda0003f06270 */
[----:B------:R-:W-:Y:S05]  /*0940*/  @!P0 BRA `(.L_x_13) ;  /* 0xfffffffc00408947 */ /* 0x000fea000383ffff */
.L_x_9:
[----:B------:R-:W-:Y:S05]  /*0950*/  WARPSYNC.ALL ;  /* 0x0000000000007948 */ /* 0x000fea0003800000 */
[----:B------:R-:W0:Y:S08]  /*0960*/  S2UR UR5, SR_CgaCtaId ;  /* 0x00000000000579c3 */ /* 0x000e300000008800 */
[----:B------:R-:W-:Y:S06]  /*0970*/  BAR.SYNC.DEFER_BLOCKING 0x0 ;  /* 0x0000000000007b1d */ /* 0x000fec0000010000 */
[----:B------:R-:W-:-:S02]  /*0980*/  UMOV UR4, 0x400 ;  /* 0x0000040000047882 */ /* 0x000fc40000000000 */
[----:B0-----:R-:W-:-:S09]  /*0990*/  ULEA UR4, UR5, UR4, 0x18 ;  /* 0x0000000405047291 */ /* 0x001fd2000f8ec0ff */
[----:B------:R-:W0:Y:S02]  /*09a0*/  LDS.64 R4, [UR4+0x1388] ;  /* 0x00138804ff047984 */ /* 0x000e240008000a00 */
[----:B0-----:R-:W-:-:S13]  /*09b0*/  ISETP.NE.AND P0, PT, R4, R5, PT ;  /* 0x000000050400720c */ /* 0x001fda0003f05270 */
[----:B------:R-:W-:Y:S05]  /*09c0*/  @P0 BRA `(.L_x_14) ;  /* 0xfffffff800580947 */ /* 0x000fea000383ffff */
[----:B------:R-:W-:-:S07]  /*09d0*/  PRMT R0, RZ, 0x7610, R0 ;  /* 0x00007610ff007816 */ /* 0x000fce0000000000 */
.L_x_5:
[----:B------:R-:W0:Y:S02]  /*09e0*/  LDC.64 R2, c[0x0][0x390] ;  /* 0x0000e400ff027b82 */ /* 0x000e240000000a00 */
[----:B0-----:R-:W-:Y:S01]  /*09f0*/  STG.E.U8 desc[UR36][R2.64], R0 ;  /* 0x0000000002007986 */ /* 0x001fe2000c101124 */
[----:B------:R-:W-:Y:S05]  /*0a00*/  EXIT ;  /* 0x000000000000794d */ /* 0x000fea0003800000 */
.L_x_15:
[----:B------:R-:W-:-:S00]  /*0a10*/  BRA `(.L_x_15) ;  /* 0xfffffffc00fc7947 */ /* 0x000fc0000383ffff */
[----:B------:R-:W-:-:S00]  /*0a20*/  NOP ;  /* 0x0000000000007918 */ /* 0x000fc00000000000 */
        /* <DEDUP_REMOVED lines=13> */
.L_x_16:


//--------------------- .nv.global.init           --------------------------
	.section	.nv.global.init,"aw",@progbits
.nv.global.init:
	.type		$str,@object
	.size		$str,($str$1 - $str)
$str:
        /*0000*/ 	.byte	0x76, 0x65, 0x72, 0x74, 0x65, 0x78, 0x3a, 0x20, 0x25, 0x64, 0x0a, 0x00
	.type		$str$1,@object
	.size		$str$1,($str$2 - $str$1)
$str$1:
        /*000c*/ 	.byte	0x74, 0x68, 0x72, 0x65, 0x61, 0x64, 0x69, 0x64, 0x78, 0x3a, 0x20, 0x25, 0x64, 0x0a, 0x00
	.type		$str$2,@object
	.size		$str$2,($str$3 - $str$2)
$str$2:
        /*001b*/ 	.byte	0x76, 0x65, 0x72, 0x74, 0x65, 0x78, 0x43, 0x6f, 0x75, 0x6e, 0x74, 0x3a, 0x20, 0x25, 0x64, 0x0a
        /*002b*/ 	.byte	0x00
	.type		$str$3,@object
	.size		$str$3,(.L_3 - $str$3)
$str$3:
        /*002c*/ 	.byte	0x61, 0x64, 0x6a, 0x4d, 0x61, 0x74, 0x72, 0x69, 0x78, 0x5b, 0x76, 0x65, 0x72, 0x74, 0x65, 0x78
        /*003c*/ 	.byte	0x5d, 0x5b, 0x69, 0x5d, 0x3a, 0x20, 0x25, 0x64, 0x0a, 0x00
.L_3:


//--------------------- .nv.shared._Z10bfs_kernelP5GraphiiPb --------------------------
	.section	.nv.shared._Z10bfs_kernelP5GraphiiPb,"aw",@nobits
	.sectionflags	@""
	.align	4
.nv.shared._Z10bfs_kernelP5GraphiiPb:
	.zero		6032


//--------------------- .nv.shared.reserved.0     --------------------------
	.section	.nv.shared.reserved.0,"aw",@nobits
	.weak		__nv_reservedSMEM_offset_0_alias
	.size		__nv_reservedSMEM_offset_0_alias, 0, 64
	.other		__nv_reservedSMEM_offset_0_alias,@"STO_CUDA_RESERVED_SHARED STV_DEFAULT"
__nv_reservedSMEM_offset_0_alias:
	.zero		0
	.zero		64


//--------------------- .nv.constant0._Z10bfs_kernelP5GraphiiPb --------------------------
	.section	.nv.constant0._Z10bfs_kernelP5GraphiiPb,"a",@progbits
	.sectionflags	@""
	.align	4
.nv.constant0._Z10bfs_kernelP5GraphiiPb:
	.zero		920


//--------------------- SYMBOLS --------------------------

	.type		.nv.reservedSmem.offset0,@object
	.size		.nv.reservedSmem.offset0,0x4
	.type		.nv.reservedSmem.cap,@object
	.size		.nv.reservedSmem.cap,0x4
	.type		vprintf,@function
